//
// Generated by NVIDIA NVVM Compiler
//
// Compiler Build ID: CL-36424714
// Cuda compilation tools, release 13.0, V13.0.88
// Based on NVVM 20.0.0
//

.version 9.0
.target sm_100
.address_size 64

	// .globl	_Z14checkOverwritePii

.visible .entry _Z14checkOverwritePii(
	.param .u64 .ptr .align 1 _Z14checkOverwritePii_param_0,
	.param .u32 _Z14checkOverwritePii_param_1
)
{
	.reg .pred 	%p<2>;
	.reg .b32 	%r<6>;
	.reg .b64 	%rd<5>;

	ld.param.u64 	%rd1, [_Z14checkOverwritePii_param_0];
	ld.param.u32 	%r2, [_Z14checkOverwritePii_param_1];
	mov.u32 	%r3, %tid.x;
	mov.u32 	%r4, %ctaid.x;
	mov.u32 	%r5, %ntid.x;
	mad.lo.s32 	%r1, %r4, %r5, %r3;
	setp.ge.s32 	%p1, %r1, %r2;
	@%p1 bra 	$L__BB0_2;
	cvta.to.global.u64 	%rd2, %rd1;
	mul.wide.s32 	%rd3, %r1, 4;
	add.s64 	%rd4, %rd2, %rd3;
	st.global.u32 	[%rd4], %r1;
$L__BB0_2:
	ret;

}


// ===== COMPILED SASS (sm_100) =====

	.target	sm_100

	.elftype	@"ET_EXEC"


//--------------------- .note.nv.tkinfo           --------------------------
	.section	.note.nv.tkinfo,"",@"SHT_NOTE"
	.sectionflags	@"SHF_NOTE_NV_TKINFO"
	.tkinfo
        /*0018*/ 	.word	0x00000002
        /*0030*/ 	.string	""
        /*0030*/ 	.string	"ptxas"
        /*0030*/ 	.string	"Cuda compilation tools, release 13.0, V13.0.88"
        /*0030*/ 	.string	"Build cuda_13.0.r13.0/compiler.36424714_0"
        /*0030*/ 	.string	"-arch sm_100 -m 64 "



//--------------------- .note.nv.cuinfo           --------------------------
	.section	.note.nv.cuinfo,"",@"SHT_NOTE"
	.sectionflags	@"SHF_NOTE_NV_CUINFO"
        /*0018*/ 	.short	0x0002
        /*001a*/ 	.short	0x0064
        /*001c*/ 	.short	0x0082
	.zero		2


//--------------------- .nv.info                  --------------------------
	.section	.nv.info,"",@"SHT_CUDA_INFO"
	.align	4


	//----- nvinfo : EIATTR_REGCOUNT
	.align		4
        /*0000*/ 	.byte	0x04, 0x2f
        /*0002*/ 	.short	(.L_1 - .L_0)
	.align		4
.L_0:
        /*0004*/ 	.word	index@(_Z14checkOverwritePii)
        /*0008*/ 	.word	0x00000008


	//----- nvinfo : EIATTR_FRAME_SIZE
	.align		4
.L_1:
        /*000c*/ 	.byte	0x04, 0x11
        /*000e*/ 	.short	(.L_3 - .L_2)
	.align		4
.L_2:
        /*0010*/ 	.word	index@(_Z14checkOverwritePii)
        /*0014*/ 	.word	0x00000000


	//----- nvinfo : EIATTR_MIN_STACK_SIZE
	.align		4
.L_3:
        /*0018*/ 	.byte	0x04, 0x12
        /*001a*/ 	.short	(.L_5 - .L_4)
	.align		4
.L_4:
        /*001c*/ 	.word	index@(_Z14checkOverwritePii)
        /*0020*/ 	.word	0x00000000
.L_5:


//--------------------- .nv.compat                --------------------------
	.section	.nv.compat,"",@"SHT_CUDA_COMPAT_INFO"
	.align	4
        /*0000*/ 	.byte	0x02, 0x09, 0x00, 0x00, 0x02, 0x02, 0x01, 0x00, 0x02, 0x05, 0x05, 0x00, 0x03, 0x07, 0x01, 0x01
        /*0010*/ 	.byte	0x02, 0x03, 0x00, 0x00, 0x02, 0x06, 0x01, 0x00, 0x04, 0x0b, 0x08, 0x00, 0x09, 0x00, 0x00, 0x00
        /*0020*/ 	.byte	0x00, 0x00, 0x00, 0x00


//--------------------- .nv.info._Z14checkOverwritePii --------------------------
	.section	.nv.info._Z14checkOverwritePii,"",@"SHT_CUDA_INFO"
	.sectionflags	@""
	.align	4


	//----- nvinfo : EIATTR_CUDA_API_VERSION
	.align		4
        /*0000*/ 	.byte	0x04, 0x37
        /*0002*/ 	.short	(.L_7 - .L_6)
.L_6:
        /*0004*/ 	.word	0x00000082


	//----- nvinfo : EIATTR_KPARAM_INFO
	.align		4
.L_7:
        /*0008*/ 	.byte	0x04, 0x17
        /*000a*/ 	.short	(.L_9 - .L_8)
.L_8:
        /*000c*/ 	.word	0x00000000
        /*0010*/ 	.short	0x0001
        /*0012*/ 	.short	0x0008
        /*0014*/ 	.byte	0x00, 0xf0, 0x11, 0x00


	//----- nvinfo : EIATTR_KPARAM_INFO
	.align		4
.L_9:
        /*0018*/ 	.byte	0x04, 0x17
        /*001a*/ 	.short	(.L_11 - .L_10)
.L_10:
        /*001c*/ 	.word	0x00000000
        /*0020*/ 	.short	0x0000
        /*0022*/ 	.short	0x0000
        /*0024*/ 	.byte	0x00, 0xf5, 0x21, 0x00


	//----- nvinfo : EIATTR_SPARSE_MMA_MASK
	.align		4
.L_11:
        /*0028*/ 	.byte	0x03, 0x50
        /*002a*/ 	.short	0x0000


	//----- nvinfo : EIATTR_MAXREG_COUNT
	.align		4
        /*002c*/ 	.byte	0x03, 0x1b
        /*002e*/ 	.short	0x00ff


	//----- nvinfo : EIATTR_MERCURY_ISA_VERSION
	.align		4
        /*0030*/ 	.byte	0x03, 0x5f
        /*0032*/ 	.short	0x0101


	//----- nvinfo : EIATTR_VRC_CTA_INIT_COUNT
	.align		4
        /*0034*/ 	.byte	0x02, 0x4a
	.zero		1
	.zero		1


	//----- nvinfo : EIATTR_EXIT_INSTR_OFFSETS
	.align		4
        /*0038*/ 	.byte	0x04, 0x1c
        /*003a*/ 	.short	(.L_13 - .L_12)


	//   ....[0]....
.L_12:
        /*003c*/ 	.word	0x00000070


	//   ....[1]....
        /*0040*/ 	.word	0x000000c0


	//----- nvinfo : EIATTR_CBANK_PARAM_SIZE
	.align		4
.L_13:
        /*0044*/ 	.byte	0x03, 0x19
        /*0046*/ 	.short	0x000c


	//----- nvinfo : EIATTR_PARAM_CBANK
	.align		4
        /*0048*/ 	.byte	0x04, 0x0a
        /*004a*/ 	.short	(.L_15 - .L_14)
	.align		4
.L_14:
        /*004c*/ 	.word	index@(.nv.constant0._Z14checkOverwritePii)
        /*0050*/ 	.short	0x0380
        /*0052*/ 	.short	0x000c


	//----- nvinfo : EIATTR_SW_WAR
	.align		4
.L_15:
        /*0054*/ 	.byte	0x04, 0x36
        /*0056*/ 	.short	(.L_17 - .L_16)
.L_16:
        /*0058*/ 	.word	0x00000008
.L_17:


//--------------------- .nv.callgraph             --------------------------
	.section	.nv.callgraph,"",@"SHT_CUDA_CALLGRAPH"
	.align	4
	.sectionentsize	8
	.align		4
        /*0000*/ 	.word	0x00000000
	.align		4
        /*0004*/ 	.word	0xffffffff
	.align		4
        /*0008*/ 	.word	0x00000000
	.align		4
        /*000c*/ 	.word	0xfffffffe
	.align		4
        /*0010*/ 	.word	0x00000000
	.align		4
        /*0014*/ 	.word	0xfffffffd
	.align		4
        /*0018*/ 	.word	0x00000000
	.align		4
        /*001c*/ 	.word	0xfffffffc


//--------------------- .text._Z14checkOverwritePii --------------------------
	.section	.text._Z14checkOverwritePii,"ax",@progbits
	.align	128
        .global         _Z14checkOverwritePii
        .type           _Z14checkOverwritePii,@function
        .size           _Z14checkOverwritePii,(.L_x_1 - _Z14checkOverwritePii)
        .other          _Z14checkOverwritePii,@"STO_CUDA_ENTRY STV_DEFAULT"
_Z14checkOverwritePii:
.text._Z14checkOverwritePii:
[----:B------:R-:W-:Y:S01]  /*0000*/  LDC R1, c[0x0][0x37c] ;  /* 0x0000df00ff017b82 */ /* 0x000fe20000000800 */
[----:B------:R-:W0:Y:S07]  /*0010*/  S2R R5, SR_TID.X ;  /* 0x0000000000057919 */ /* 0x000e2e0000002100 */
[----:B------:R-:W0:Y:S01]  /*0020*/  S2UR UR4, SR_CTAID.X ;  /* 0x00000000000479c3 */ /* 0x000e220000002500 */
[----:B------:R-:W1:Y:S07]  /*0030*/  LDCU UR5, c[0x0][0x388] ;  /* 0x00007100ff0577ac */ /* 0x000e6e0008000800 */
[----:B------:R-:W0:Y:S02]  /*0040*/  LDC R0, c[0x0][0x360] ;  /* 0x0000d800ff007b82 */ /* 0x000e240000000800 */
[----:B0-----:R-:W-:-:S05]  /*0050*/  IMAD R5, R0, UR4, R5 ;  /* 0x0000000400057c24 */ /* 0x001fca000f8e0205 */
[----:B-1----:R-:W-:-:S13]  /*0060*/  ISETP.GE.AND P0, PT, R5, UR5, PT ;  /* 0x0000000505007c0c */ /* 0x002fda000bf06270 */
[----:B------:R-:W-:Y:S05]  /*0070*/  @P0 EXIT ;  /* 0x000000000000094d */ /* 0x000fea0003800000 */
[----:B------:R-:W0:Y:S01]  /*0080*/  LDC.64 R2, c[0x0][0x380] ;  /* 0x0000e000ff027b82 */ /* 0x000e220000000a00 */
[----:B------:R-:W1:Y:S01]  /*0090*/  LDCU.64 UR4, c[0x0][0x358] ;  /* 0x00006b00ff0477ac */ /* 0x000e620008000a00 */
[----:B0-----:R-:W-:-:S05]  /*00a0*/  IMAD.WIDE R2, R5, 0x4, R2 ;  /* 0x0000000405027825 */ /* 0x001fca00078e0202 */
[----:B-1----:R-:W-:Y:S01]  /*00b0*/  STG.E desc[UR4][R2.64], R5 ;  /* 0x0000000502007986 */ /* 0x002fe2000c101904 */
[----:B------:R-:W-:Y:S05]  /*00c0*/  EXIT ;  /* 0x000000000000794d */ /* 0x000fea0003800000 */
.L_x_0:
[----:B------:R-:W-:-:S00]  /*00d0*/  BRA `(.L_x_0) ;  /* 0xfffffffc00fc7947 */ /* 0x000fc0000383ffff */
[----:B------:R-:W-:-:S00]  /*00e0*/  NOP ;  /* 0x0000000000007918 */ /* 0x000fc00000000000 */
        /* <DEDUP_REMOVED lines=9> */
.L_x_1:


//--------------------- .nv.shared.reserved.0     --------------------------
	.section	.nv.shared.reserved.0,"aw",@nobits
	.weak		__nv_reservedSMEM_offset_0_alias
	.size		__nv_reservedSMEM_offset_0_alias, 0, 64
	.other		__nv_reservedSMEM_offset_0_alias,@"STO_CUDA_RESERVED_SHARED STV_DEFAULT"
__nv_reservedSMEM_offset_0_alias:
	.zero		0
	.zero		64


//--------------------- .nv.constant0._Z14checkOverwritePii --------------------------
	.section	.nv.constant0._Z14checkOverwritePii,"a",@progbits
	.sectionflags	@""
	.align	4
.nv.constant0._Z14checkOverwritePii:
	.zero		908


//--------------------- SYMBOLS --------------------------

	.type		.nv.reservedSmem.offset0,@object
	.size		.nv.reservedSmem.offset0,0x4
